	.headerflags	@"EF_CUDA_TEXMODE_UNIFIED EF_CUDA_64BIT_ADDRESS EF_CUDA_ACCELERATORS EF_CUDA_SM90 EF_CUDA_VIRTUAL_SM(EF_CUDA_SM90)"
	.elftype	@"ET_EXEC"


//--------------------- .nv.info                  --------------------------
	.section	.nv.info,"",@"SHT_CUDA_INFO"
	.align	4


	//----- nvinfo : EIATTR_REGCOUNT
	.align		4
        /*0000*/ 	.byte	0x04, 0x2f
        /*0002*/ 	.short	(.L_1 - .L_0)
	.align		4
.L_0:
        /*0004*/ 	.word	index@(triton_poi_fused_cat_13)
        /*0008*/ 	.word	0x00000012


	//----- nvinfo : EIATTR_MIN_STACK_SIZE
	.align		4
.L_1:
        /*000c*/ 	.byte	0x04, 0x12
        /*000e*/ 	.short	(.L_3 - .L_2)
	.align		4
.L_2:
        /*0010*/ 	.word	index@(triton_poi_fused_cat_13)
        /*0014*/ 	.word	0x00000000


	//----- nvinfo : EIATTR_FRAME_SIZE
	.align		4
.L_3:
        /*0018*/ 	.byte	0x04, 0x11
        /*001a*/ 	.short	(.L_5 - .L_4)
	.align		4
.L_4:
        /*001c*/ 	.word	index@(triton_poi_fused_cat_13)
        /*0020*/ 	.word	0x00000000


	//----- nvinfo : EIATTR_MIN_STACK_SIZE
	.align		4
.L_5:
        /*0024*/ 	.byte	0x04, 0x12
        /*0026*/ 	.short	(.L_7 - .L_6)
	.align		4
.L_6:
        /*0028*/ 	.word	index@(triton_poi_fused_cat_13)
        /*002c*/ 	.word	0x00000000
.L_7:


//--------------------- .nv.info.triton_poi_fused_cat_13 --------------------------
	.section	.nv.info.triton_poi_fused_cat_13,"",@"SHT_CUDA_INFO"
	.sectionflags	@""
	.align	4


	//----- nvinfo : EIATTR_CUDA_API_VERSION
	.align		4
        /*0000*/ 	.byte	0x04, 0x37
        /*0002*/ 	.short	(.L_9 - .L_8)
.L_8:
        /*0004*/ 	.word	0x0000007c


	//----- nvinfo : EIATTR_KPARAM_INFO
	.align		4
.L_9:
        /*0008*/ 	.byte	0x04, 0x17
        /*000a*/ 	.short	(.L_11 - .L_10)
.L_10:
        /*000c*/ 	.word	0x00000000
        /*0010*/ 	.short	0x0002
        /*0012*/ 	.short	0x0010
        /*0014*/ 	.byte	0x00, 0xf0, 0x11, 0x00


	//----- nvinfo : EIATTR_KPARAM_INFO
	.align		4
.L_11:
        /*0018*/ 	.byte	0x04, 0x17
        /*001a*/ 	.short	(.L_13 - .L_12)
.L_12:
        /*001c*/ 	.word	0x00000000
        /*0020*/ 	.short	0x0001
        /*0022*/ 	.short	0x0008
        /*0024*/ 	.byte	0x00, 0xf4, 0x21, 0x00


	//----- nvinfo : EIATTR_KPARAM_INFO
	.align		4
.L_13:
        /*0028*/ 	.byte	0x04, 0x17
        /*002a*/ 	.short	(.L_15 - .L_14)
.L_14:
        /*002c*/ 	.word	0x00000000
        /*0030*/ 	.short	0x0000
        /*0032*/ 	.short	0x0000
        /*0034*/ 	.byte	0x00, 0xf4, 0x21, 0x00


	//----- nvinfo : EIATTR_SPARSE_MMA_MASK
	.align		4
.L_15:
        /*0038*/ 	.byte	0x03, 0x50
        /*003a*/ 	.short	0x0000


	//----- nvinfo : EIATTR_MAXREG_COUNT
	.align		4
        /*003c*/ 	.byte	0x03, 0x1b
        /*003e*/ 	.short	0x00ff


	//----- nvinfo : EIATTR_EXIT_INSTR_OFFSETS
	.align		4
        /*0040*/ 	.byte	0x04, 0x1c
        /*0042*/ 	.short	(.L_17 - .L_16)


	//   ....[0]....
.L_16:
        /*0044*/ 	.word	0x000002a0


	//   ....[1]....
        /*0048*/ 	.word	0x000002c0


	//----- nvinfo : EIATTR_REQNTID
	.align		4
.L_17:
        /*004c*/ 	.byte	0x04, 0x10
        /*004e*/ 	.short	(.L_19 - .L_18)
.L_18:
        /*0050*/ 	.word	0x00000080
        /*0054*/ 	.word	0x00000001
        /*0058*/ 	.word	0x00000001


	//----- nvinfo : EIATTR_CBANK_PARAM_SIZE
	.align		4
.L_19:
        /*005c*/ 	.byte	0x03, 0x19
        /*005e*/ 	.short	0x0014


	//----- nvinfo : EIATTR_PARAM_CBANK
	.align		4
        /*0060*/ 	.byte	0x04, 0x0a
        /*0062*/ 	.short	(.L_21 - .L_20)
	.align		4
.L_20:
        /*0064*/ 	.word	index@(.nv.constant0.triton_poi_fused_cat_13)
        /*0068*/ 	.short	0x0210
        /*006a*/ 	.short	0x0014


	//----- nvinfo : EIATTR_SW_WAR
	.align		4
.L_21:
        /*006c*/ 	.byte	0x04, 0x36
        /*006e*/ 	.short	(.L_23 - .L_22)
.L_22:
        /*0070*/ 	.word	0x00000008
.L_23:


//--------------------- .nv.callgraph             --------------------------
	.section	.nv.callgraph,"",@"SHT_CUDA_CALLGRAPH"
	.align	4
	.sectionentsize	8
	.align		4
        /*0000*/ 	.word	0x00000000
	.align		4
        /*0004*/ 	.word	0xffffffff
	.align		4
        /*0008*/ 	.word	0x00000000
	.align		4
        /*000c*/ 	.word	0xfffffffe
	.align		4
        /*0010*/ 	.word	0x00000000
	.align		4
        /*0014*/ 	.word	0xfffffffd
	.align		4
        /*0018*/ 	.word	0x00000000
	.align		4
        /*001c*/ 	.word	0xfffffffc


//--------------------- .text.triton_poi_fused_cat_13 --------------------------
	.section	.text.triton_poi_fused_cat_13,"ax",@progbits
	.align	128
        .global         triton_poi_fused_cat_13
        .type           triton_poi_fused_cat_13,@function
        .size           triton_poi_fused_cat_13,(.L_x_1 - triton_poi_fused_cat_13)
        .other          triton_poi_fused_cat_13,@"STO_CUDA_ENTRY STV_DEFAULT"
triton_poi_fused_cat_13:
.text.triton_poi_fused_cat_13:
[----:B------:R-:W0:Y:S02]  /*0000*/  LDC R1, c[0x0][0x28] ;  /* 0x00000a00ff017b82 */ /* 0x000e240000000800 */
[----:B------:R-:W1:Y:S01]  /*0010*/  S2R R0, SR_TID.X ;  /* 0x0000000000007919 */ /* 0x000e620000002100 */
[----:B------:R-:W-:Y:S01]  /*0020*/  CS2R R10, SRZ ;  /* 0x00000000000a7805 */ /* 0x000fe2000001ff00 */
[----:B------:R-:W-:Y:S01]  /*0030*/  ULDC.64 UR4, c[0x0][0x208] ;  /* 0x0000820000047ab9 */ /* 0x000fe20000000a00 */
[----:B------:R-:W2:Y:S01]  /*0040*/  S2R R7, SR_CTAID.X ;  /* 0x0000000000077919 */ /* 0x000ea20000002500 */
[----:B-1----:R-:W-:Y:S02]  /*0050*/  LOP3.LUT R0, R0, 0x7f, RZ, 0xc0, !PT ;  /* 0x0000007f00007812 */ /* 0x002fe400078ec0ff */
[----:B--2---:R-:W-:-:S03]  /*0060*/  SHF.R.S32.HI R2, RZ, 0x17, R7 ;  /* 0x00000017ff027819 */ /* 0x004fc60000011407 */
[----:B------:R-:W-:Y:S01]  /*0070*/  IMAD R7, R7, 0x100, R0 ;  /* 0x0000010007077824 */ /* 0x000fe200078e0200 */
[----:B------:R-:W-:-:S03]  /*0080*/  SGXT R2, R2, 0x1 ;  /* 0x000000010202781a */ /* 0x000fc60000000200 */
[C---:B------:R-:W-:Y:S01]  /*0090*/  VIADD R0, R7.reuse, 0x80 ;  /* 0x0000008007007836 */ /* 0x040fe20000000000 */
[----:B------:R-:W-:Y:S02]  /*00a0*/  LOP3.LUT R8, R7, 0x80000003, RZ, 0xc0, !PT ;  /* 0x8000000307087812 */ /* 0x000fe400078ec0ff */
[C---:B------:R-:W-:Y:S02]  /*00b0*/  LEA.HI R3, R2.reuse, R7, RZ, 0x2 ;  /* 0x0000000702037211 */ /* 0x040fe400078f10ff */
[----:B------:R-:W-:Y:S02]  /*00c0*/  LEA.HI R5, R2, R0, RZ, 0x2 ;  /* 0x0000000002057211 */ /* 0x000fe400078f10ff */
[----:B------:R-:W-:Y:S02]  /*00d0*/  SHF.R.S32.HI R4, RZ, 0x2, R3 ;  /* 0x00000002ff047819 */ /* 0x000fe40000011403 */
[----:B------:R-:W1:Y:S01]  /*00e0*/  LDC.64 R2, c[0x0][0x210] ;  /* 0x00008400ff027b82 */ /* 0x000e620000000a00 */
[----:B------:R-:W-:-:S02]  /*00f0*/  SHF.R.S32.HI R5, RZ, 0x2, R5 ;  /* 0x00000002ff057819 */ /* 0x000fc40000011405 */
[----:B------:R-:W-:Y:S02]  /*0100*/  LEA.HI R6, R4, R4, RZ, 0x2 ;  /* 0x0000000404067211 */ /* 0x000fe400078f10ff */
[----:B------:R-:W-:Y:S02]  /*0110*/  ISETP.GT.AND P1, PT, R8, RZ, PT ;  /* 0x000000ff0800720c */ /* 0x000fe40003f24270 */
[----:B------:R-:W-:Y:S02]  /*0120*/  LOP3.LUT R9, R6, 0xfffffffc, RZ, 0xc0, !PT ;  /* 0xfffffffc06097812 */ /* 0x000fe400078ec0ff */
[----:B------:R-:W-:Y:S02]  /*0130*/  LEA.HI R6, R5, R5, RZ, 0x2 ;  /* 0x0000000505067211 */ /* 0x000fe400078f10ff */
[----:B------:R-:W-:Y:S02]  /*0140*/  IADD3 R9, R4, 0x1, -R9 ;  /* 0x0000000104097810 */ /* 0x000fe40007ffe809 */
[----:B------:R-:W-:-:S02]  /*0150*/  LOP3.LUT R6, R6, 0xfffffffc, RZ, 0xc0, !PT ;  /* 0xfffffffc06067812 */ /* 0x000fc400078ec0ff */
[----:B------:R-:W-:Y:S01]  /*0160*/  ISETP.LT.U32.AND P0, PT, R9, 0x4, P1 ;  /* 0x000000040900780c */ /* 0x000fe20000f01070 */
[----:B------:R-:W-:Y:S01]  /*0170*/  VIADD R9, R7, 0x83 ;  /* 0x0000008307097836 */ /* 0x000fe20000000000 */
[----:B------:R-:W-:Y:S02]  /*0180*/  IADD3 R6, R5, 0x1, -R6 ;  /* 0x0000000105067810 */ /* 0x000fe40007ffe806 */
[C---:B------:R-:W-:Y:S02]  /*0190*/  ISETP.LT.AND P0, PT, R7.reuse, 0x100, P0 ;  /* 0x000001000700780c */ /* 0x040fe40000701270 */
[----:B------:R-:W-:Y:S01]  /*01a0*/  ISETP.LT.U32.AND P1, PT, R6, 0x4, P1 ;  /* 0x000000040600780c */ /* 0x000fe20000f21070 */
[----:B-1----:R-:W-:-:S03]  /*01b0*/  IMAD.WIDE R4, R7, 0x4, R2 ;  /* 0x0000000407047825 */ /* 0x002fc600078e0202 */
[C---:B------:R-:W-:Y:S01]  /*01c0*/  ISETP.LT.AND P1, PT, R0.reuse, 0x100, P1 ;  /* 0x000001000000780c */ /* 0x040fe20000f21270 */
[----:B------:R-:W-:Y:S02]  /*01d0*/  IMAD.WIDE R2, R9, 0x4, R2 ;  /* 0x0000000409027825 */ /* 0x000fe400078e0202 */
[----:B------:R-:W1:Y:S04]  /*01e0*/  LDC.64 R8, c[0x0][0x218] ;  /* 0x00008600ff087b82 */ /* 0x000e680000000a00 */
[----:B------:R-:W2:Y:S06]  /*01f0*/  @P0 LDG.E R10, desc[UR4][R4.64+0xc] ;  /* 0x00000c04040a0981 */ /* 0x000eac000c1e1900 */
[----:B------:R-:W3:Y:S01]  /*0200*/  @P1 LDG.E R11, desc[UR4][R2.64] ;  /* 0x00000004020b1981 */ /* 0x000ee2000c1e1900 */
[C---:B------:R-:W-:Y:S01]  /*0210*/  ISETP.GE.AND P3, PT, R7.reuse, 0x100, PT ;  /* 0x000001000700780c */ /* 0x040fe20003f66270 */
[----:B------:R-:W-:Y:S01]  /*0220*/  IMAD R7, R7, 0x19, RZ ;  /* 0x0000001907077824 */ /* 0x000fe200078e02ff */
[----:B------:R-:W-:-:S03]  /*0230*/  ISETP.GE.AND P2, PT, R0, 0x100, PT ;  /* 0x000001000000780c */ /* 0x000fc60003f46270 */
[C---:B------:R-:W-:Y:S02]  /*0240*/  VIADD R13, R7.reuse, 0xc80 ;  /* 0x00000c80070d7836 */ /* 0x040fe40000000000 */
[----:B-1----:R-:W-:-:S04]  /*0250*/  IMAD.WIDE R6, R7, 0x4, R8 ;  /* 0x0000000407067825 */ /* 0x002fc800078e0208 */
[----:B------:R-:W-:Y:S01]  /*0260*/  IMAD.WIDE R8, R13, 0x4, R8 ;  /* 0x000000040d087825 */ /* 0x000fe200078e0208 */
[----:B--2---:R-:W-:-:S05]  /*0270*/  SEL R15, R10, 0xc61c4000, P0 ;  /* 0xc61c40000a0f7807 */ /* 0x004fca0000000000 */
[----:B------:R1:W-:Y:S01]  /*0280*/  @!P3 STG.E desc[UR4][R6.64], R15 ;  /* 0x0000000f0600b986 */ /* 0x0003e2000c101904 */
[----:B---3--:R-:W-:Y:S01]  /*0290*/  SEL R11, R11, 0xc61c4000, P1 ;  /* 0xc61c40000b0b7807 */ /* 0x008fe20000800000 */
[----:B------:R-:W-:Y:S06]  /*02a0*/  @P2 EXIT ;  /* 0x000000000000294d */ /* 0x000fec0003800000 */
[----:B------:R-:W-:Y:S01]  /*02b0*/  STG.E desc[UR4][R8.64], R11 ;  /* 0x0000000b08007986 */ /* 0x000fe2000c101904 */
[----:B------:R-:W-:Y:S05]  /*02c0*/  EXIT ;  /* 0x000000000000794d */ /* 0x000fea0003800000 */
.L_x_0:
[----:B------:R-:W-:-:S00]  /*02d0*/  BRA `(.L_x_0) ;  /* 0xfffffffc00fc7947 */ /* 0x000fc0000383ffff */
[----:B------:R-:W-:-:S00]  /*02e0*/  NOP ;  /* 0x0000000000007918 */ /* 0x000fc00000000000 */
        /* <DEDUP_REMOVED lines=9> */
.L_x_1:


//--------------------- .nv.constant0.triton_poi_fused_cat_13 --------------------------
	.section	.nv.constant0.triton_poi_fused_cat_13,"a",@progbits
	.sectionflags	@""
	.align	4
.nv.constant0.triton_poi_fused_cat_13:
	.zero		548
